	.headerflags	@"EF_CUDA_TEXMODE_UNIFIED EF_CUDA_64BIT_ADDRESS EF_CUDA_ACCELERATORS EF_CUDA_SM90 EF_CUDA_VIRTUAL_SM(EF_CUDA_SM90)"
	.elftype	@"ET_EXEC"


//--------------------- .nv.info                  --------------------------
	.section	.nv.info,"",@"SHT_CUDA_INFO"
	.align	4


	//----- nvinfo : EIATTR_REGCOUNT
	.align		4
        /*0000*/ 	.byte	0x04, 0x2f
        /*0002*/ 	.short	(.L_3 - .L_2)
	.align		4
.L_2:
        /*0004*/ 	.word	index@(triton_poi_fused_mul_7)
        /*0008*/ 	.word	0x00000015


	//----- nvinfo : EIATTR_MIN_STACK_SIZE
	.align		4
.L_3:
        /*000c*/ 	.byte	0x04, 0x12
        /*000e*/ 	.short	(.L_5 - .L_4)
	.align		4
.L_4:
        /*0010*/ 	.word	index@(triton_poi_fused_mul_7)
        /*0014*/ 	.word	0x00000020


	//----- nvinfo : EIATTR_FRAME_SIZE
	.align		4
.L_5:
        /*0018*/ 	.byte	0x04, 0x11
        /*001a*/ 	.short	(.L_7 - .L_6)
	.align		4
.L_6:
        /*001c*/ 	.word	index@(triton_poi_fused_mul_7)
        /*0020*/ 	.word	0x00000020


	//----- nvinfo : EIATTR_MIN_STACK_SIZE
	.align		4
.L_7:
        /*0024*/ 	.byte	0x04, 0x12
        /*0026*/ 	.short	(.L_9 - .L_8)
	.align		4
.L_8:
        /*0028*/ 	.word	index@(triton_poi_fused_mul_7)
        /*002c*/ 	.word	0x00000020
.L_9:


//--------------------- .nv.info.triton_poi_fused_mul_7 --------------------------
	.section	.nv.info.triton_poi_fused_mul_7,"",@"SHT_CUDA_INFO"
	.sectionflags	@""
	.align	4


	//----- nvinfo : EIATTR_CUDA_API_VERSION
	.align		4
        /*0000*/ 	.byte	0x04, 0x37
        /*0002*/ 	.short	(.L_11 - .L_10)
.L_10:
        /*0004*/ 	.word	0x0000007c


	//----- nvinfo : EIATTR_KPARAM_INFO
	.align		4
.L_11:
        /*0008*/ 	.byte	0x04, 0x17
        /*000a*/ 	.short	(.L_13 - .L_12)
.L_12:
        /*000c*/ 	.word	0x00000000
        /*0010*/ 	.short	0x0005
        /*0012*/ 	.short	0x0020
        /*0014*/ 	.byte	0x00, 0xf4, 0x21, 0x00


	//----- nvinfo : EIATTR_KPARAM_INFO
	.align		4
.L_13:
        /*0018*/ 	.byte	0x04, 0x17
        /*001a*/ 	.short	(.L_15 - .L_14)
.L_14:
        /*001c*/ 	.word	0x00000000
        /*0020*/ 	.short	0x0004
        /*0022*/ 	.short	0x001c
        /*0024*/ 	.byte	0x00, 0xf0, 0x11, 0x00


	//----- nvinfo : EIATTR_KPARAM_INFO
	.align		4
.L_15:
        /*0028*/ 	.byte	0x04, 0x17
        /*002a*/ 	.short	(.L_17 - .L_16)
.L_16:
        /*002c*/ 	.word	0x00000000
        /*0030*/ 	.short	0x0003
        /*0032*/ 	.short	0x0018
        /*0034*/ 	.byte	0x00, 0xf0, 0x11, 0x00


	//----- nvinfo : EIATTR_KPARAM_INFO
	.align		4
.L_17:
        /*0038*/ 	.byte	0x04, 0x17
        /*003a*/ 	.short	(.L_19 - .L_18)
.L_18:
        /*003c*/ 	.word	0x00000000
        /*0040*/ 	.short	0x0002
        /*0042*/ 	.short	0x0010
        /*0044*/ 	.byte	0x00, 0xf4, 0x21, 0x00


	//----- nvinfo : EIATTR_KPARAM_INFO
	.align		4
.L_19:
        /*0048*/ 	.byte	0x04, 0x17
        /*004a*/ 	.short	(.L_21 - .L_20)
.L_20:
        /*004c*/ 	.word	0x00000000
        /*0050*/ 	.short	0x0001
        /*0052*/ 	.short	0x0008
        /*0054*/ 	.byte	0x00, 0xf4, 0x21, 0x00


	//----- nvinfo : EIATTR_KPARAM_INFO
	.align		4
.L_21:
        /*0058*/ 	.byte	0x04, 0x17
        /*005a*/ 	.short	(.L_23 - .L_22)
.L_22:
        /*005c*/ 	.word	0x00000000
        /*0060*/ 	.short	0x0000
        /*0062*/ 	.short	0x0000
        /*0064*/ 	.byte	0x00, 0xf4, 0x21, 0x00


	//----- nvinfo : EIATTR_SPARSE_MMA_MASK
	.align		4
.L_23:
        /*0068*/ 	.byte	0x03, 0x50
        /*006a*/ 	.short	0x0000


	//----- nvinfo : EIATTR_MAXREG_COUNT
	.align		4
        /*006c*/ 	.byte	0x03, 0x1b
        /*006e*/ 	.short	0x00ff


	//----- nvinfo : EIATTR_EXIT_INSTR_OFFSETS
	.align		4
        /*0070*/ 	.byte	0x04, 0x1c
        /*0072*/ 	.short	(.L_25 - .L_24)


	//   ....[0]....
.L_24:
        /*0074*/ 	.word	0x00000900


	//   ....[1]....
        /*0078*/ 	.word	0x00000940


	//----- nvinfo : EIATTR_REQNTID
	.align		4
.L_25:
        /*007c*/ 	.byte	0x04, 0x10
        /*007e*/ 	.short	(.L_27 - .L_26)
.L_26:
        /*0080*/ 	.word	0x00000080
        /*0084*/ 	.word	0x00000001
        /*0088*/ 	.word	0x00000001


	//----- nvinfo : EIATTR_CRS_STACK_SIZE
	.align		4
.L_27:
        /*008c*/ 	.byte	0x04, 0x1e
        /*008e*/ 	.short	(.L_29 - .L_28)
.L_28:
        /*0090*/ 	.word	0x00000000


	//----- nvinfo : EIATTR_CBANK_PARAM_SIZE
	.align		4
.L_29:
        /*0094*/ 	.byte	0x03, 0x19
        /*0096*/ 	.short	0x0028


	//----- nvinfo : EIATTR_PARAM_CBANK
	.align		4
        /*0098*/ 	.byte	0x04, 0x0a
        /*009a*/ 	.short	(.L_31 - .L_30)
	.align		4
.L_30:
        /*009c*/ 	.word	index@(.nv.constant0.triton_poi_fused_mul_7)
        /*00a0*/ 	.short	0x0210
        /*00a2*/ 	.short	0x0028


	//----- nvinfo : EIATTR_SW_WAR
	.align		4
.L_31:
        /*00a4*/ 	.byte	0x04, 0x36
        /*00a6*/ 	.short	(.L_33 - .L_32)
.L_32:
        /*00a8*/ 	.word	0x00000008
.L_33:


//--------------------- .nv.callgraph             --------------------------
	.section	.nv.callgraph,"",@"SHT_CUDA_CALLGRAPH"
	.align	4
	.sectionentsize	8
	.align		4
        /*0000*/ 	.word	0x00000000
	.align		4
        /*0004*/ 	.word	0xffffffff
	.align		4
        /*0008*/ 	.word	0x00000000
	.align		4
        /*000c*/ 	.word	0xfffffffe
	.align		4
        /*0010*/ 	.word	0x00000000
	.align		4
        /*0014*/ 	.word	0xfffffffd
	.align		4
        /*0018*/ 	.word	0x00000000
	.align		4
        /*001c*/ 	.word	0xfffffffc


//--------------------- .nv.constant4             --------------------------
	.section	.nv.constant4,"a",@progbits
	.align	8
	.align		8
.nv.constant4:
        /*0000*/ 	.dword	_$_str
	.align		8
        /*0008*/ 	.dword	__cudart_i2opi_f


//--------------------- .text.triton_poi_fused_mul_7 --------------------------
	.section	.text.triton_poi_fused_mul_7,"ax",@progbits
	.align	128
        .global         triton_poi_fused_mul_7
        .type           triton_poi_fused_mul_7,@function
        .size           triton_poi_fused_mul_7,(.L_x_4 - triton_poi_fused_mul_7)
        .other          triton_poi_fused_mul_7,@"STO_CUDA_ENTRY STV_DEFAULT"
triton_poi_fused_mul_7:
.text.triton_poi_fused_mul_7:
[----:B------:R-:W0:Y:S01]  /*0000*/  LDC R1, c[0x0][0x28] ;  /* 0x00000a00ff017b82 */ /* 0x000e220000000800 */
[----:B------:R-:W1:Y:S07]  /*0010*/  S2R R9, SR_TID.X ;  /* 0x0000000000097919 */ /* 0x000e6e0000002100 */
[----:B------:R-:W2:Y:S01]  /*0020*/  LDC.64 R10, c[0x0][0x218] ;  /* 0x00008600ff0a7b82 */ /* 0x000ea20000000a00 */
[----:B------:R-:W-:Y:S01]  /*0030*/  ULDC UR4, c[0x0][0x22c] ;  /* 0x00008b0000047ab9 */ /* 0x000fe20000000800 */
[----:B------:R-:W-:Y:S01]  /*0040*/  IMAD.MOV.U32 R12, RZ, RZ, RZ ;  /* 0x000000ffff0c7224 */ /* 0x000fe200078e00ff */
[----:B------:R-:W3:Y:S01]  /*0050*/  S2R R0, SR_CTAID.X ;  /* 0x0000000000007919 */ /* 0x000ee20000002500 */
[----:B0-----:R-:W-:-:S04]  /*0060*/  VIADD R1, R1, 0xffffffe0 ;  /* 0xffffffe001017836 */ /* 0x001fc80000000000 */
[----:B------:R-:W0:Y:S01]  /*0070*/  LDC.64 R14, c[0x0][0x210] ;  /* 0x00008400ff0e7b82 */ /* 0x000e220000000a00 */
[----:B-1----:R-:W-:Y:S02]  /*0080*/  LOP3.LUT R9, R9, 0x7f, RZ, 0xc0, !PT ;  /* 0x0000007f09097812 */ /* 0x002fe400078ec0ff */
[----:B---3--:R-:W-:-:S03]  /*0090*/  SHF.R.S32.HI R2, RZ, 0x18, R0 ;  /* 0x00000018ff027819 */ /* 0x008fc60000011400 */
[----:B------:R-:W-:Y:S01]  /*00a0*/  IMAD R9, R0, 0x80, R9 ;  /* 0x0000008000097824 */ /* 0x000fe200078e0209 */
[----:B------:R-:W-:-:S04]  /*00b0*/  SGXT R0, R2, 0x1 ;  /* 0x000000010200781a */ /* 0x000fc80000000200 */
[----:B------:R-:W-:Y:S01]  /*00c0*/  ISETP.GE.AND P1, PT, R9, UR4, PT ;  /* 0x0000000409007c0c */ /* 0x000fe2000bf26270 */
[----:B------:R-:W-:Y:S01]  /*00d0*/  ULDC UR4, c[0x0][0x228] ;  /* 0x00008a0000047ab9 */ /* 0x000fe20000000800 */
[CC--:B------:R-:W-:Y:S02]  /*00e0*/  LEA.HI R2, R0.reuse, R9.reuse, RZ, 0x7 ;  /* 0x0000000900027211 */ /* 0x0c0fe400078f38ff */
[----:B------:R-:W-:Y:S02]  /*00f0*/  LEA.HI R0, R0, R9, RZ, 0xa ;  /* 0x0000000900007211 */ /* 0x000fe400078f50ff */
[----:B------:R-:W-:Y:S02]  /*0100*/  LOP3.LUT R4, R2, 0xffffff80, RZ, 0xc0, !PT ;  /* 0xffffff8002047812 */ /* 0x000fe400078ec0ff */
[----:B------:R-:W-:-:S03]  /*0110*/  SHF.R.S32.HI R0, RZ, 0xa, R0 ;  /* 0x0000000aff007819 */ /* 0x000fc60000011400 */
[----:B------:R-:W-:-:S05]  /*0120*/  IMAD.IADD R4, R9, 0x1, -R4 ;  /* 0x0000000109047824 */ /* 0x000fca00078e0a04 */
[----:B------:R-:W-:-:S04]  /*0130*/  PRMT R3, R4, 0x8880, RZ ;  /* 0x0000888004037816 */ /* 0x000fc800000000ff */
[----:B------:R-:W-:-:S04]  /*0140*/  PRMT R3, R3, 0x7710, RZ ;  /* 0x0000771003037816 */ /* 0x000fc800000000ff */
[----:B------:R-:W-:-:S04]  /*0150*/  SHF.R.U32.HI R3, RZ, 0x9, R3 ;  /* 0x00000009ff037819 */ /* 0x000fc80000011603 */
[----:B------:R-:W-:-:S05]  /*0160*/  LOP3.LUT R3, R3, 0x3f, RZ, 0xc0, !PT ;  /* 0x0000003f03037812 */ /* 0x000fca00078ec0ff */
[----:B------:R-:W-:-:S05]  /*0170*/  IMAD.IADD R3, R4, 0x1, R3 ;  /* 0x0000000104037824 */ /* 0x000fca00078e0203 */
[----:B------:R-:W-:-:S04]  /*0180*/  LOP3.LUT R3, R3, 0xc0, RZ, 0xc0, !PT ;  /* 0x000000c003037812 */ /* 0x000fc800078ec0ff */
[----:B------:R-:W-:-:S04]  /*0190*/  IADD3 R3, RZ, -R3, RZ ;  /* 0x80000003ff037210 */ /* 0x000fc80007ffe0ff */
[----:B------:R-:W-:-:S05]  /*01a0*/  PRMT R3, R3, 0x7710, RZ ;  /* 0x0000771003037816 */ /* 0x000fca00000000ff */
[----:B------:R-:W-:-:S05]  /*01b0*/  IMAD.IADD R3, R4, 0x1, R3 ;  /* 0x0000000104037824 */ /* 0x000fca00078e0203 */
[----:B------:R-:W-:-:S04]  /*01c0*/  LOP3.LUT R3, R3, 0xffff, RZ, 0xc0, !PT ;  /* 0x0000ffff03037812 */ /* 0x000fc800078ec0ff */
[----:B------:R-:W-:-:S05]  /*01d0*/  PRMT R3, R3, 0x8880, RZ ;  /* 0x0000888003037816 */ /* 0x000fca00000000ff */
[----:B------:R-:W-:Y:S01]  /*01e0*/  IMAD R3, R3, UR4, R0 ;  /* 0x0000000403037c24 */ /* 0x000fe2000f8e0200 */
[----:B------:R-:W-:-:S03]  /*01f0*/  ULDC.64 UR4, c[0x0][0x208] ;  /* 0x0000820000047ab9 */ /* 0x000fc60000000a00 */
[----:B--2---:R-:W-:-:S05]  /*0200*/  IMAD.WIDE R10, R3, 0x4, R10 ;  /* 0x00000004030a7825 */ /* 0x004fca00078e020a */
[----:B------:R1:W2:Y:S01]  /*0210*/  @!P1 LDG.E.EL R12, desc[UR4][R10.64] ;  /* 0x000000040a0c9981 */ /* 0x0002a2000c2e1900 */
[----:B------:R-:W-:Y:S01]  /*0220*/  IMAD.SHL.U32 R2, R2, 0x4, RZ ;  /* 0x0000000402027824 */ /* 0x000fe200078e00ff */
[----:B------:R-:W-:-:S04]  /*0230*/  PRMT R8, RZ, 0x7610, R8 ;  /* 0x00007610ff087816 */ /* 0x000fc80000000008 */
[----:B------:R-:W-:Y:S02]  /*0240*/  LOP3.LUT R3, R2, 0xfffffe00, RZ, 0xc0, !PT ;  /* 0xfffffe0002037812 */ /* 0x000fe400078ec0ff */
[----:B-1----:R-:W-:-:S03]  /*0250*/  PRMT R11, RZ, 0x7610, R11 ;  /* 0x00007610ff0b7816 */ /* 0x002fc6000000000b */
[----:B------:R-:W-:Y:S01]  /*0260*/  IMAD.IADD R3, R4, 0x1, R3 ;  /* 0x0000000104037824 */ /* 0x000fe200078e0203 */
[----:B------:R-:W-:-:S03]  /*0270*/  PRMT R10, RZ, 0x7610, R10 ;  /* 0x00007610ff0a7816 */ /* 0x000fc6000000000a */
[C---:B------:R-:W-:Y:S01]  /*0280*/  VIADD R7, R3.reuse, 0x100 ;  /* 0x0000010003077836 */ /* 0x040fe20000000000 */
[----:B------:R-:W-:Y:S01]  /*0290*/  IADD3 R5, R3, 0x80, RZ ;  /* 0x0000008003057810 */ /* 0x000fe20007ffe0ff */
[C---:B------:R-:W-:Y:S02]  /*02a0*/  VIADD R13, R3.reuse, 0x180 ;  /* 0x00000180030d7836 */ /* 0x040fe40000000000 */
[----:B0-----:R-:W-:-:S04]  /*02b0*/  IMAD.WIDE R2, R3, 0x2, R14 ;  /* 0x0000000203027825 */ /* 0x001fc800078e020e */
[--C-:B------:R-:W-:Y:S01]  /*02c0*/  IMAD.WIDE R4, R5, 0x2, R14.reuse ;  /* 0x0000000205047825 */ /* 0x100fe200078e020e */
[----:B------:R0:W5:Y:S03]  /*02d0*/  @!P1 LDG.E.U16 R11, desc[UR4][R2.64] ;  /* 0x00000004020b9981 */ /* 0x000166000c1e1500 */
[----:B------:R-:W-:-:S04]  /*02e0*/  IMAD.WIDE R6, R7, 0x2, R14 ;  /* 0x0000000207067825 */ /* 0x000fc800078e020e */
[----:B------:R-:W-:Y:S01]  /*02f0*/  IMAD.WIDE R14, R13, 0x2, R14 ;  /* 0x000000020d0e7825 */ /* 0x000fe200078e020e */
[----:B------:R-:W-:Y:S01]  /*0300*/  PRMT R13, RZ, 0x7610, R13 ;  /* 0x00007610ff0d7816 */ /* 0x000fe2000000000d */
[----:B------:R0:W5:Y:S04]  /*0310*/  @!P1 LDG.E.U16 R10, desc[UR4][R6.64] ;  /* 0x00000004060a9981 */ /* 0x000168000c1e1500 */
[----:B------:R0:W5:Y:S04]  /*0320*/  @!P1 LDG.E.U16 R8, desc[UR4][R14.64] ;  /* 0x000000040e089981 */ /* 0x000168000c1e1500 */
[----:B------:R0:W5:Y:S01]  /*0330*/  @!P1 LDG.E.U16 R13, desc[UR4][R4.64] ;  /* 0x00000004040d9981 */ /* 0x000162000c1e1500 */
[----:B------:R-:W-:Y:S01]  /*0340*/  BSSY B0, `(.L_x_0) ;  /* 0x0000041000007945 */ /* 0x000fe20003800000 */
[----:B--2---:R-:W-:-:S06]  /*0350*/  FMUL R0, R12, 0.63661974668502807617 ;  /* 0x3f22f9830c007820 */ /* 0x004fcc0000400000 */
[----:B------:R-:W1:Y:S01]  /*0360*/  F2I.FTZ.NTZ R0, R0 ;  /* 0x0000000000007305 */ /* 0x000e620000213100 */
[----:B------:R-:W-:-:S05]  /*0370*/  FADD.FTZ R18, |R12|, -RZ ;  /* 0x800000ff0c127221 */ /* 0x000fca0000010200 */
[----:B------:R-:W-:Y:S02]  /*0380*/  FSETP.GE.AND P0, PT, R18, 105615, PT ;  /* 0x47ce47801200780b */ /* 0x000fe40003f06000 */
[----:B-1----:R-:W-:-:S05]  /*0390*/  I2FP.F32.S32 R17, R0 ;  /* 0x0000000000117245 */ /* 0x002fca0000201400 */
[----:B------:R-:W-:-:S04]  /*03a0*/  FFMA.FTZ R16, R17, -1.5707962512969970703, R12 ;  /* 0xbfc90fda11107823 */ /* 0x000fc8000001000c */
[----:B------:R-:W-:-:S04]  /*03b0*/  FFMA.FTZ R16, R17, -7.5497894158615963534e-08, R16 ;  /* 0xb3a2216811107823 */ /* 0x000fc80000010010 */
[----:B------:R-:W-:Y:S01]  /*03c0*/  FFMA.FTZ R16, R17, -5.3903029534742383927e-15, R16 ;  /* 0xa7c234c511107823 */ /* 0x000fe20000010010 */
[----:B0-----:R-:W-:Y:S06]  /*03d0*/  @!P0 BRA `(.L_x_1) ;  /* 0x0000000000dc8947 */ /* 0x001fec0003800000 */
[----:B------:R-:W-:-:S13]  /*03e0*/  FSETP.NEU.AND P0, PT, R18, +INF , PT ;  /* 0x7f8000001200780b */ /* 0x000fda0003f0d000 */
[----:B------:R-:W-:Y:S01]  /*03f0*/  @!P0 FMUL.FTZ R16, RZ, R12 ;  /* 0x0000000cff108220 */ /* 0x000fe20000410000 */
[----:B------:R-:W-:Y:S01]  /*0400*/  @!P0 IMAD.MOV.U32 R0, RZ, RZ, RZ ;  /* 0x000000ffff008224 */ /* 0x000fe200078e00ff */
[----:B------:R-:W-:Y:S06]  /*0410*/  @!P0 BRA `(.L_x_1) ;  /* 0x0000000000cc8947 */ /* 0x000fec0003800000 */
[----:B------:R-:W-:Y:S01]  /*0420*/  SHF.R.U32.HI R17, RZ, 0x17, R12 ;  /* 0x00000017ff117819 */ /* 0x000fe2000001160c */
[----:B------:R-:W-:Y:S01]  /*0430*/  IMAD.SHL.U32 R3, R12, 0x100, RZ ;  /* 0x000001000c037824 */ /* 0x000fe200078e00ff */
[----:B------:R-:W-:Y:S01]  /*0440*/  HFMA2.MMA R0, -RZ, RZ, 0, 0 ;  /* 0x00000000ff007435 */ /* 0x000fe200000001ff */
[----:B------:R-:W-:Y:S01]  /*0450*/  IMAD.MOV.U32 R5, RZ, RZ, RZ ;  /* 0x000000ffff057224 */ /* 0x000fe200078e00ff */
[----:B------:R-:W-:Y:S01]  /*0460*/  LOP3.LUT R2, R17, 0xe0, RZ, 0xc0, !PT ;  /* 0x000000e011027812 */ /* 0x000fe200078ec0ff */
[----:B------:R-:W-:Y:S01]  /*0470*/  IMAD.MOV.U32 R16, RZ, RZ, RZ ;  /* 0x000000ffff107224 */ /* 0x000fe200078e00ff */
[----:B------:R-:W-:Y:S01]  /*0480*/  LOP3.LUT R3, R3, 0x80000000, RZ, 0xfc, !PT ;  /* 0x8000000003037812 */ /* 0x000fe200078efcff */
[----:B------:R-:W-:Y:S02]  /*0490*/  ULDC.64 UR6, c[0x4][0x8] ;  /* 0x0100020000067ab9 */ /* 0x000fe40000000a00 */
[----:B------:R-:W-:Y:S01]  /*04a0*/  VIADD R4, R2, 0xffffff80 ;  /* 0xffffff8002047836 */ /* 0x000fe20000000000 */
[----:B------:R-:W-:-:S04]  /*04b0*/  MOV R2, R1 ;  /* 0x0000000100027202 */ /* 0x000fc80000000f00 */
[----:B------:R-:W-:-:S07]  /*04c0*/  SHF.R.U32.HI R4, RZ, 0x5, R4 ;  /* 0x00000005ff047819 */ /* 0x000fce0000011604 */
.L_x_2:
[----:B------:R-:W-:-:S04]  /*04d0*/  IADD3 R14, P0, R5, UR6, RZ ;  /* 0x00000006050e7c10 */ /* 0x000fc8000ff1e0ff */
[----:B------:R-:W-:-:S06]  /*04e0*/  IADD3.X R15, R16, UR7, RZ, P0, !PT ;  /* 0x00000007100f7c10 */ /* 0x000fcc00087fe4ff */
[----:B------:R-:W2:Y:S01]  /*04f0*/  LDG.E.CONSTANT R15, desc[UR4][R14.64] ;  /* 0x000000040e0f7981 */ /* 0x000ea2000c1e9900 */
[----:B------:R-:W-:Y:S01]  /*0500*/  IADD3 R5, P2, R5, 0x4, RZ ;  /* 0x0000000405057810 */ /* 0x000fe20007f5e0ff */
[----:B------:R-:W-:Y:S02]  /*0510*/  IMAD.MOV.U32 R6, RZ, RZ, R0 ;  /* 0x000000ffff067224 */ /* 0x000fe400078e0000 */
[----:B------:R-:W-:Y:S01]  /*0520*/  IMAD.MOV.U32 R7, RZ, RZ, RZ ;  /* 0x000000ffff077224 */ /* 0x000fe200078e00ff */
[----:B------:R-:W-:Y:S01]  /*0530*/  ISETP.NE.U32.AND P0, PT, R5, 0x18, PT ;  /* 0x000000180500780c */ /* 0x000fe20003f05070 */
[----:B------:R-:W-:-:S05]  /*0540*/  IMAD.X R16, RZ, RZ, R16, P2 ;  /* 0x000000ffff107224 */ /* 0x000fca00010e0610 */
[----:B------:R-:W-:Y:S01]  /*0550*/  ISETP.NE.AND.EX P0, PT, R16, RZ, PT, P0 ;  /* 0x000000ff1000720c */ /* 0x000fe20003f05300 */
[----:B--2---:R-:W-:-:S05]  /*0560*/  IMAD.WIDE.U32 R6, R3, R15, R6 ;  /* 0x0000000f03067225 */ /* 0x004fca00078e0006 */
[----:B------:R0:W-:Y:S01]  /*0570*/  STL [R2], R6 ;  /* 0x0000000602007387 */ /* 0x0001e20000100800 */
[----:B------:R-:W-:Y:S01]  /*0580*/  MOV R0, R7 ;  /* 0x0000000700007202 */ /* 0x000fe20000000f00 */
[----:B0-----:R-:W-:-:S05]  /*0590*/  VIADD R2, R2, 0x4 ;  /* 0x0000000402027836 */ /* 0x001fca0000000000 */
[----:B------:R-:W-:Y:S05]  /*05a0*/  @P0 BRA `(.L_x_2) ;  /* 0xfffffffc00c80947 */ /* 0x000fea000383ffff */
[----:B------:R-:W-:Y:S01]  /*05b0*/  LOP3.LUT P0, RZ, R12, 0xf800000, RZ, 0xc0, !PT ;  /* 0x0f8000000cff7812 */ /* 0x000fe2000780c0ff */
[----:B------:R-:W-:Y:S01]  /*05c0*/  IMAD R14, R4, -0x4, R1 ;  /* 0xfffffffc040e7824 */ /* 0x000fe200078e0201 */
[----:B------:R0:W-:Y:S04]  /*05d0*/  STL [R1+0x18], R0 ;  /* 0x0000180001007387 */ /* 0x0001e80000100800 */
[----:B------:R-:W2:Y:S04]  /*05e0*/  LDL R2, [R14+0x14] ;  /* 0x000014000e027983 */ /* 0x000ea80000100800 */
[----:B------:R-:W2:Y:S04]  /*05f0*/  LDL R5, [R14+0x18] ;  /* 0x000018000e057983 */ /* 0x000ea80000100800 */
[----:B------:R-:W3:Y:S01]  /*0600*/  @P0 LDL R3, [R14+0x10] ;  /* 0x000010000e030983 */ /* 0x000ee20000100800 */
[----:B------:R-:W-:Y:S01]  /*0610*/  UMOV UR6, 0x54442d19 ;  /* 0x54442d1900067882 */ /* 0x000fe20000000000 */
[----:B------:R-:W-:Y:S01]  /*0620*/  UMOV UR7, 0x3bf921fb ;  /* 0x3bf921fb00077882 */ /* 0x000fe20000000000 */
[----:B--2---:R-:W-:-:S02]  /*0630*/  SHF.L.W.U32.HI R5, R2, R17, R5 ;  /* 0x0000001102057219 */ /* 0x004fc40000010e05 */
[----:B---3--:R-:W-:Y:S02]  /*0640*/  @P0 SHF.L.W.U32.HI R2, R3, R17, R2 ;  /* 0x0000001103020219 */ /* 0x008fe40000010e02 */
[--C-:B0-----:R-:W-:Y:S02]  /*0650*/  SHF.R.U32.HI R0, RZ, 0x1e, R5.reuse ;  /* 0x0000001eff007819 */ /* 0x101fe40000011605 */
[C---:B------:R-:W-:Y:S01]  /*0660*/  SHF.L.W.U32.HI R3, R2.reuse, 0x2, R5 ;  /* 0x0000000202037819 */ /* 0x040fe20000010e05 */
[----:B------:R-:W-:Y:S01]  /*0670*/  IMAD.SHL.U32 R2, R2, 0x4, RZ ;  /* 0x0000000402027824 */ /* 0x000fe200078e00ff */
[----:B------:R-:W-:Y:S02]  /*0680*/  ISETP.GE.AND P0, PT, R12, RZ, PT ;  /* 0x000000ff0c00720c */ /* 0x000fe40003f06270 */
[----:B------:R-:W-:Y:S02]  /*0690*/  SHF.R.S32.HI R4, RZ, 0x1f, R3 ;  /* 0x0000001fff047819 */ /* 0x000fe40000011403 */
[----:B------:R-:W-:-:S02]  /*06a0*/  LEA.HI R0, R3, R0, RZ, 0x1 ;  /* 0x0000000003007211 */ /* 0x000fc400078f08ff */
[C---:B------:R-:W-:Y:S02]  /*06b0*/  LOP3.LUT R6, R4.reuse, R2, RZ, 0x3c, !PT ;  /* 0x0000000204067212 */ /* 0x040fe400078e3cff */
[----:B------:R-:W-:Y:S01]  /*06c0*/  LOP3.LUT R7, R4, R3, RZ, 0x3c, !PT ;  /* 0x0000000304077212 */ /* 0x000fe200078e3cff */
[----:B------:R-:W-:Y:S01]  /*06d0*/  IMAD.MOV R2, RZ, RZ, -R0 ;  /* 0x000000ffff027224 */ /* 0x000fe200078e0a00 */
[----:B------:R-:W-:-:S04]  /*06e0*/  LOP3.LUT R12, R3, R12, RZ, 0x3c, !PT ;  /* 0x0000000c030c7212 */ /* 0x000fc800078e3cff */
[----:B------:R-:W0:Y:S01]  /*06f0*/  I2F.F64.S64 R6, R6 ;  /* 0x0000000600067312 */ /* 0x000e220000301c00 */
[----:B------:R-:W-:Y:S02]  /*0700*/  ISETP.GE.AND P2, PT, R12, RZ, PT ;  /* 0x000000ff0c00720c */ /* 0x000fe40003f46270 */
[----:B------:R-:W-:Y:S01]  /*0710*/  @!P0 MOV R0, R2 ;  /* 0x0000000200008202 */ /* 0x000fe20000000f00 */
[----:B0-----:R-:W-:-:S10]  /*0720*/  DMUL R14, R6, UR6 ;  /* 0x00000006060e7c28 */ /* 0x001fd40008000000 */
[----:B------:R-:W0:Y:S02]  /*0730*/  F2F.F32.F64 R14, R14 ;  /* 0x0000000e000e7310 */ /* 0x000e240000301000 */
[----:B0-----:R-:W-:-:S07]  /*0740*/  FSEL R16, -R14, R14, !P2 ;  /* 0x0000000e0e107208 */ /* 0x001fce0005000100 */
.L_x_1:
[----:B------:R-:W-:Y:S05]  /*0750*/  BSYNC B0 ;  /* 0x0000000000007941 */ /* 0x000fea0003800000 */
.L_x_0:
[----:B------:R-:W-:Y:S01]  /*0760*/  LOP3.LUT R2, R0, 0x1, RZ, 0xc0, !PT ;  /* 0x0000000100027812 */ /* 0x000fe200078ec0ff */
[----:B------:R-:W-:Y:S01]  /*0770*/  FMUL.FTZ R12, R16, R16 ;  /* 0x00000010100c7220 */ /* 0x000fe20000410000 */
[----:B------:R-:W-:Y:S01]  /*0780*/  IMAD.MOV.U32 R3, RZ, RZ, 0x3c0885e4 ;  /* 0x3c0885e4ff037424 */ /* 0x000fe200078e00ff */
[----:B------:R-:W-:Y:S01]  /*0790*/  HFMA2.MMA R4, -RZ, RZ, -1.541015625, -0.052001953125 ;  /* 0xbe2aaaa8ff047435 */ /* 0x000fe200000001ff */
[----:B------:R-:W-:Y:S01]  /*07a0*/  ISETP.NE.U32.AND P0, PT, R2, 0x1, PT ;  /* 0x000000010200780c */ /* 0x000fe20003f05070 */
[----:B------:R-:W-:Y:S01]  /*07b0*/  IMAD.MOV.U32 R2, RZ, RZ, -0x46b2bead ;  /* 0xb94d4153ff027424 */ /* 0x000fe200078e00ff */
[----:B------:R-:W-:Y:S01]  /*07c0*/  LOP3.LUT P2, RZ, R0, 0x2, RZ, 0xc0, !PT ;  /* 0x0000000200ff7812 */ /* 0x000fe2000784c0ff */
[----:B-----5:R-:W-:Y:S01]  /*07d0*/  HADD2.F32 R11, -RZ, R11.H0_H0 ;  /* 0x2000000bff0b7230 */ /* 0x020fe20000004100 */
[----:B------:R-:W-:Y:S01]  /*07e0*/  FSEL R0, R16, 1, P0 ;  /* 0x3f80000010007808 */ /* 0x000fe20000000000 */
[----:B------:R-:W-:Y:S02]  /*07f0*/  HADD2.F32 R6, -RZ, R13.H0_H0 ;  /* 0x2000000dff067230 */ /* 0x000fe40000004100 */
[----:B------:R-:W-:-:S02]  /*0800*/  HADD2.F32 R7, -RZ, R10.H0_H0 ;  /* 0x2000000aff077230 */ /* 0x000fc40000004100 */
[----:B------:R-:W-:Y:S01]  /*0810*/  FFMA.FTZ R13, R12, R0, RZ ;  /* 0x000000000c0d7223 */ /* 0x000fe200000100ff */
[----:B------:R-:W-:Y:S01]  /*0820*/  FADD R6, R11, R6 ;  /* 0x000000060b067221 */ /* 0x000fe20000000000 */
[----:B------:R-:W-:Y:S02]  /*0830*/  HADD2.F32 R11, -RZ, R8.H0_H0 ;  /* 0x20000008ff0b7230 */ /* 0x000fe40000004100 */
[----:B------:R-:W-:Y:S02]  /*0840*/  @!P0 IMAD.MOV.U32 R5, RZ, RZ, 0x37cbac00 ;  /* 0x37cbac00ff058424 */ /* 0x000fe400078e00ff */
[----:B------:R-:W-:Y:S01]  /*0850*/  FADD R6, R6, R7 ;  /* 0x0000000706067221 */ /* 0x000fe20000000000 */
[----:B------:R-:W-:Y:S02]  /*0860*/  @!P0 IMAD.MOV.U32 R3, RZ, RZ, 0x3d2aaabb ;  /* 0x3d2aaabbff038424 */ /* 0x000fe400078e00ff */
[----:B------:R-:W-:Y:S01]  /*0870*/  @!P0 FFMA.FTZ R2, R12, R5, -0.0013887860113754868507 ;  /* 0xbab607ed0c028423 */ /* 0x000fe20000010005 */
[----:B------:R-:W-:-:S02]  /*0880*/  @!P0 IMAD.MOV.U32 R4, RZ, RZ, -0x41000001 ;  /* 0xbeffffffff048424 */ /* 0x000fc400078e00ff */
[----:B------:R-:W-:Y:S01]  /*0890*/  FADD R11, R6, R11 ;  /* 0x0000000b060b7221 */ /* 0x000fe20000000000 */
[----:B------:R-:W-:-:S04]  /*08a0*/  FFMA.FTZ R3, R12, R2, R3 ;  /* 0x000000020c037223 */ /* 0x000fc80000010003 */
[----:B------:R-:W-:Y:S02]  /*08b0*/  FFMA.FTZ R5, R12, R3, R4 ;  /* 0x000000030c057223 */ /* 0x000fe40000010004 */
[----:B------:R-:W0:Y:S02]  /*08c0*/  LDC.64 R2, c[0x0][0x220] ;  /* 0x00008800ff027b82 */ /* 0x000e240000000a00 */
[----:B------:R-:W-:-:S04]  /*08d0*/  FFMA.FTZ R0, R13, R5, R0 ;  /* 0x000000050d007223 */ /* 0x000fc80000010000 */
[----:B------:R-:W-:-:S04]  /*08e0*/  @P2 FFMA.FTZ R0, R0, -1, RZ ;  /* 0xbf80000000002823 */ /* 0x000fc800000100ff */
[----:B------:R-:W-:Y:S01]  /*08f0*/  FMUL R11, R11, R0 ;  /* 0x000000000b0b7220 */ /* 0x000fe20000400000 */
[----:B------:R-:W-:Y:S06]  /*0900*/  @P1 EXIT ;  /* 0x000000000000194d */ /* 0x000fec0003800000 */
[----:B------:R-:W-:Y:S01]  /*0910*/  F2FP.F16.F32.PACK_AB R11, RZ, R11 ;  /* 0x0000000bff0b723e */ /* 0x000fe200000000ff */
[----:B0-----:R-:W-:-:S05]  /*0920*/  IMAD.WIDE R2, R9, 0x2, R2 ;  /* 0x0000000209027825 */ /* 0x001fca00078e0202 */
[----:B------:R-:W-:Y:S01]  /*0930*/  STG.E.U16 desc[UR4][R2.64], R11 ;  /* 0x0000000b02007986 */ /* 0x000fe2000c101504 */
[----:B------:R-:W-:Y:S05]  /*0940*/  EXIT ;  /* 0x000000000000794d */ /* 0x000fea0003800000 */
.L_x_3:
[----:B------:R-:W-:-:S00]  /*0950*/  BRA `(.L_x_3) ;  /* 0xfffffffc00fc7947 */ /* 0x000fc0000383ffff */
[----:B------:R-:W-:-:S00]  /*0960*/  NOP ;  /* 0x0000000000007918 */ /* 0x000fc00000000000 */
        /* <DEDUP_REMOVED lines=9> */
.L_x_4:


//--------------------- .nv.global.init           --------------------------
	.section	.nv.global.init,"aw",@progbits
	.align	4
.nv.global.init:
	.type		__cudart_i2opi_f,@object
	.size		__cudart_i2opi_f,(_$_str - __cudart_i2opi_f)
__cudart_i2opi_f:
        /*0000*/ 	.byte	0x41, 0x90, 0x43, 0x3c, 0x99, 0x95, 0x62, 0xdb, 0xc0, 0xdd, 0x34, 0xf5, 0xd1, 0x57, 0x27, 0xfc
        /*0010*/ 	.byte	0x29, 0x15, 0x44, 0x4e, 0x6e, 0x83, 0xf9, 0xa2
	.type		_$_str,@object
	.size		_$_str,(.L_0 - _$_str)
_$_str:
        /*0018*/ 	.byte	0x5f, 0x5f, 0x43, 0x55, 0x44, 0x41, 0x5f, 0x46, 0x54, 0x5a, 0x00
.L_0:


//--------------------- .nv.constant0.triton_poi_fused_mul_7 --------------------------
	.section	.nv.constant0.triton_poi_fused_mul_7,"a",@progbits
	.sectionflags	@""
	.align	4
.nv.constant0.triton_poi_fused_mul_7:
	.zero		568
